//
// Generated by NVIDIA NVVM Compiler
//
// Compiler Build ID: CL-36424714
// Cuda compilation tools, release 13.0, V13.0.88
// Based on NVVM 20.0.0
//

.version 9.0
.target sm_100
.address_size 64

	// .globl	_Z13occupany_testPi

.visible .entry _Z13occupany_testPi(
	.param .u64 .ptr .align 1 _Z13occupany_testPi_param_0
)
{
	.reg .b32 	%r<6>;
	.reg .b64 	%rd<5>;

	ld.param.u64 	%rd1, [_Z13occupany_testPi_param_0];
	cvta.to.global.u64 	%rd2, %rd1;
	mov.u32 	%r1, %ntid.x;
	mov.u32 	%r2, %ctaid.x;
	mov.u32 	%r3, %tid.x;
	mad.lo.s32 	%r4, %r1, %r2, %r3;
	mul.wide.s32 	%rd3, %r4, 4;
	add.s64 	%rd4, %rd2, %rd3;
	mov.b32 	%r5, 36;
	st.global.u32 	[%rd4], %r5;
	ret;

}


// ===== COMPILED SASS (sm_100) =====

	.target	sm_100

	.elftype	@"ET_EXEC"


//--------------------- .note.nv.tkinfo           --------------------------
	.section	.note.nv.tkinfo,"",@"SHT_NOTE"
	.sectionflags	@"SHF_NOTE_NV_TKINFO"
	.tkinfo
        /*0018*/ 	.word	0x00000002
        /*0030*/ 	.string	""
        /*0030*/ 	.string	"ptxas"
        /*0030*/ 	.string	"Cuda compilation tools, release 13.0, V13.0.88"
        /*0030*/ 	.string	"Build cuda_13.0.r13.0/compiler.36424714_0"
        /*0030*/ 	.string	"-arch sm_100 -m 64 "



//--------------------- .note.nv.cuinfo           --------------------------
	.section	.note.nv.cuinfo,"",@"SHT_NOTE"
	.sectionflags	@"SHF_NOTE_NV_CUINFO"
        /*0018*/ 	.short	0x0002
        /*001a*/ 	.short	0x0064
        /*001c*/ 	.short	0x0082
	.zero		2


//--------------------- .nv.info                  --------------------------
	.section	.nv.info,"",@"SHT_CUDA_INFO"
	.align	4


	//----- nvinfo : EIATTR_REGCOUNT
	.align		4
        /*0000*/ 	.byte	0x04, 0x2f
        /*0002*/ 	.short	(.L_1 - .L_0)
	.align		4
.L_0:
        /*0004*/ 	.word	index@(_Z13occupany_testPi)
        /*0008*/ 	.word	0x0000000a


	//----- nvinfo : EIATTR_FRAME_SIZE
	.align		4
.L_1:
        /*000c*/ 	.byte	0x04, 0x11
        /*000e*/ 	.short	(.L_3 - .L_2)
	.align		4
.L_2:
        /*0010*/ 	.word	index@(_Z13occupany_testPi)
        /*0014*/ 	.word	0x00000000


	//----- nvinfo : EIATTR_MIN_STACK_SIZE
	.align		4
.L_3:
        /*0018*/ 	.byte	0x04, 0x12
        /*001a*/ 	.short	(.L_5 - .L_4)
	.align		4
.L_4:
        /*001c*/ 	.word	index@(_Z13occupany_testPi)
        /*0020*/ 	.word	0x00000000
.L_5:


//--------------------- .nv.compat                --------------------------
	.section	.nv.compat,"",@"SHT_CUDA_COMPAT_INFO"
	.align	4
        /*0000*/ 	.byte	0x02, 0x09, 0x00, 0x00, 0x02, 0x02, 0x01, 0x00, 0x02, 0x05, 0x05, 0x00, 0x03, 0x07, 0x01, 0x01
        /*0010*/ 	.byte	0x02, 0x03, 0x00, 0x00, 0x02, 0x06, 0x01, 0x00, 0x04, 0x0b, 0x08, 0x00, 0x09, 0x00, 0x00, 0x00
        /*0020*/ 	.byte	0x00, 0x00, 0x00, 0x00


//--------------------- .nv.info._Z13occupany_testPi --------------------------
	.section	.nv.info._Z13occupany_testPi,"",@"SHT_CUDA_INFO"
	.sectionflags	@""
	.align	4


	//----- nvinfo : EIATTR_CUDA_API_VERSION
	.align		4
        /*0000*/ 	.byte	0x04, 0x37
        /*0002*/ 	.short	(.L_7 - .L_6)
.L_6:
        /*0004*/ 	.word	0x00000082


	//----- nvinfo : EIATTR_KPARAM_INFO
	.align		4
.L_7:
        /*0008*/ 	.byte	0x04, 0x17
        /*000a*/ 	.short	(.L_9 - .L_8)
.L_8:
        /*000c*/ 	.word	0x00000000
        /*0010*/ 	.short	0x0000
        /*0012*/ 	.short	0x0000
        /*0014*/ 	.byte	0x00, 0xf5, 0x21, 0x00


	//----- nvinfo : EIATTR_SPARSE_MMA_MASK
	.align		4
.L_9:
        /*0018*/ 	.byte	0x03, 0x50
        /*001a*/ 	.short	0x0000


	//----- nvinfo : EIATTR_MAXREG_COUNT
	.align		4
        /*001c*/ 	.byte	0x03, 0x1b
        /*001e*/ 	.short	0x00ff


	//----- nvinfo : EIATTR_MERCURY_ISA_VERSION
	.align		4
        /*0020*/ 	.byte	0x03, 0x5f
        /*0022*/ 	.short	0x0101


	//----- nvinfo : EIATTR_VRC_CTA_INIT_COUNT
	.align		4
        /*0024*/ 	.byte	0x02, 0x4a
	.zero		1
	.zero		1


	//----- nvinfo : EIATTR_EXIT_INSTR_OFFSETS
	.align		4
        /*0028*/ 	.byte	0x04, 0x1c
        /*002a*/ 	.short	(.L_11 - .L_10)


	//   ....[0]....
.L_10:
        /*002c*/ 	.word	0x000000a0


	//----- nvinfo : EIATTR_CBANK_PARAM_SIZE
	.align		4
.L_11:
        /*0030*/ 	.byte	0x03, 0x19
        /*0032*/ 	.short	0x0008


	//----- nvinfo : EIATTR_PARAM_CBANK
	.align		4
        /*0034*/ 	.byte	0x04, 0x0a
        /*0036*/ 	.short	(.L_13 - .L_12)
	.align		4
.L_12:
        /*0038*/ 	.word	index@(.nv.constant0._Z13occupany_testPi)
        /*003c*/ 	.short	0x0380
        /*003e*/ 	.short	0x0008


	//----- nvinfo : EIATTR_SW_WAR
	.align		4
.L_13:
        /*0040*/ 	.byte	0x04, 0x36
        /*0042*/ 	.short	(.L_15 - .L_14)
.L_14:
        /*0044*/ 	.word	0x00000008
.L_15:


//--------------------- .nv.callgraph             --------------------------
	.section	.nv.callgraph,"",@"SHT_CUDA_CALLGRAPH"
	.align	4
	.sectionentsize	8
	.align		4
        /*0000*/ 	.word	0x00000000
	.align		4
        /*0004*/ 	.word	0xffffffff
	.align		4
        /*0008*/ 	.word	0x00000000
	.align		4
        /*000c*/ 	.word	0xfffffffe
	.align		4
        /*0010*/ 	.word	0x00000000
	.align		4
        /*0014*/ 	.word	0xfffffffd
	.align		4
        /*0018*/ 	.word	0x00000000
	.align		4
        /*001c*/ 	.word	0xfffffffc


//--------------------- .text._Z13occupany_testPi --------------------------
	.section	.text._Z13occupany_testPi,"ax",@progbits
	.align	128
        .global         _Z13occupany_testPi
        .type           _Z13occupany_testPi,@function
        .size           _Z13occupany_testPi,(.L_x_1 - _Z13occupany_testPi)
        .other          _Z13occupany_testPi,@"STO_CUDA_ENTRY STV_DEFAULT"
_Z13occupany_testPi:
.text._Z13occupany_testPi:
[----:B------:R-:W-:Y:S01]  /*0000*/  LDC R1, c[0x0][0x37c] ;  /* 0x0000df00ff017b82 */ /* 0x000fe20000000800 */
[----:B------:R-:W0:Y:S07]  /*0010*/  S2R R5, SR_CTAID.X ;  /* 0x0000000000057919 */ /* 0x000e2e0000002500 */
[----:B------:R-:W1:Y:S01]  /*0020*/  LDC.64 R2, c[0x0][0x380] ;  /* 0x0000e000ff027b82 */ /* 0x000e620000000a00 */
[----:B------:R-:W0:Y:S01]  /*0030*/  LDCU UR6, c[0x0][0x360] ;  /* 0x00006c00ff0677ac */ /* 0x000e220008000800 */
[----:B------:R-:W-:Y:S01]  /*0040*/  HFMA2 R7, -RZ, RZ, 0, 2.1457672119140625e-06 ;  /* 0x00000024ff077431 */ /* 0x000fe200000001ff */
[----:B------:R-:W0:Y:S01]  /*0050*/  S2R R0, SR_TID.X ;  /* 0x0000000000007919 */ /* 0x000e220000002100 */
[----:B------:R-:W2:Y:S01]  /*0060*/  LDCU.64 UR4, c[0x0][0x358] ;  /* 0x00006b00ff0477ac */ /* 0x000ea20008000a00 */
[----:B0-----:R-:W-:-:S04]  /*0070*/  IMAD R5, R5, UR6, R0 ;  /* 0x0000000605057c24 */ /* 0x001fc8000f8e0200 */
[----:B-1----:R-:W-:-:S05]  /*0080*/  IMAD.WIDE R2, R5, 0x4, R2 ;  /* 0x0000000405027825 */ /* 0x002fca00078e0202 */
[----:B--2---:R-:W-:Y:S01]  /*0090*/  STG.E desc[UR4][R2.64], R7 ;  /* 0x0000000702007986 */ /* 0x004fe2000c101904 */
[----:B------:R-:W-:Y:S05]  /*00a0*/  EXIT ;  /* 0x000000000000794d */ /* 0x000fea0003800000 */
.L_x_0:
[----:B------:R-:W-:-:S00]  /*00b0*/  BRA `(.L_x_0) ;  /* 0xfffffffc00fc7947 */ /* 0x000fc0000383ffff */
[----:B------:R-:W-:-:S00]  /*00c0*/  NOP ;  /* 0x0000000000007918 */ /* 0x000fc00000000000 */
        /* <DEDUP_REMOVED lines=11> */
.L_x_1:


//--------------------- .nv.shared.reserved.0     --------------------------
	.section	.nv.shared.reserved.0,"aw",@nobits
	.weak		__nv_reservedSMEM_offset_0_alias
	.size		__nv_reservedSMEM_offset_0_alias, 0, 64
	.other		__nv_reservedSMEM_offset_0_alias,@"STO_CUDA_RESERVED_SHARED STV_DEFAULT"
__nv_reservedSMEM_offset_0_alias:
	.zero		0
	.zero		64


//--------------------- .nv.constant0._Z13occupany_testPi --------------------------
	.section	.nv.constant0._Z13occupany_testPi,"a",@progbits
	.sectionflags	@""
	.align	4
.nv.constant0._Z13occupany_testPi:
	.zero		904


//--------------------- SYMBOLS --------------------------

	.type		.nv.reservedSmem.offset0,@object
	.size		.nv.reservedSmem.offset0,0x4
